	.headerflags	@"EF_CUDA_TEXMODE_UNIFIED EF_CUDA_64BIT_ADDRESS EF_CUDA_ACCELERATORS EF_CUDA_SM90 EF_CUDA_VIRTUAL_SM(EF_CUDA_SM90)"
	.elftype	@"ET_EXEC"


//--------------------- .nv.info                  --------------------------
	.section	.nv.info,"",@"SHT_CUDA_INFO"
	.align	4


	//----- nvinfo : EIATTR_REGCOUNT
	.align		4
        /*0000*/ 	.byte	0x04, 0x2f
        /*0002*/ 	.short	(.L_1 - .L_0)
	.align		4
.L_0:
        /*0004*/ 	.word	index@(triton_poi_fused_mul_sigmoid_22)
        /*0008*/ 	.word	0x0000000c


	//----- nvinfo : EIATTR_MIN_STACK_SIZE
	.align		4
.L_1:
        /*000c*/ 	.byte	0x04, 0x12
        /*000e*/ 	.short	(.L_3 - .L_2)
	.align		4
.L_2:
        /*0010*/ 	.word	index@(triton_poi_fused_mul_sigmoid_22)
        /*0014*/ 	.word	0x00000000


	//----- nvinfo : EIATTR_FRAME_SIZE
	.align		4
.L_3:
        /*0018*/ 	.byte	0x04, 0x11
        /*001a*/ 	.short	(.L_5 - .L_4)
	.align		4
.L_4:
        /*001c*/ 	.word	index@(triton_poi_fused_mul_sigmoid_22)
        /*0020*/ 	.word	0x00000000


	//----- nvinfo : EIATTR_MIN_STACK_SIZE
	.align		4
.L_5:
        /*0024*/ 	.byte	0x04, 0x12
        /*0026*/ 	.short	(.L_7 - .L_6)
	.align		4
.L_6:
        /*0028*/ 	.word	index@(triton_poi_fused_mul_sigmoid_22)
        /*002c*/ 	.word	0x00000000
.L_7:


//--------------------- .nv.info.triton_poi_fused_mul_sigmoid_22 --------------------------
	.section	.nv.info.triton_poi_fused_mul_sigmoid_22,"",@"SHT_CUDA_INFO"
	.sectionflags	@""
	.align	4


	//----- nvinfo : EIATTR_CUDA_API_VERSION
	.align		4
        /*0000*/ 	.byte	0x04, 0x37
        /*0002*/ 	.short	(.L_9 - .L_8)
.L_8:
        /*0004*/ 	.word	0x0000007c


	//----- nvinfo : EIATTR_KPARAM_INFO
	.align		4
.L_9:
        /*0008*/ 	.byte	0x04, 0x17
        /*000a*/ 	.short	(.L_11 - .L_10)
.L_10:
        /*000c*/ 	.word	0x00000000
        /*0010*/ 	.short	0x0002
        /*0012*/ 	.short	0x0010
        /*0014*/ 	.byte	0x00, 0xf0, 0x11, 0x00


	//----- nvinfo : EIATTR_KPARAM_INFO
	.align		4
.L_11:
        /*0018*/ 	.byte	0x04, 0x17
        /*001a*/ 	.short	(.L_13 - .L_12)
.L_12:
        /*001c*/ 	.word	0x00000000
        /*0020*/ 	.short	0x0001
        /*0022*/ 	.short	0x0008
        /*0024*/ 	.byte	0x00, 0xf4, 0x21, 0x00


	//----- nvinfo : EIATTR_KPARAM_INFO
	.align		4
.L_13:
        /*0028*/ 	.byte	0x04, 0x17
        /*002a*/ 	.short	(.L_15 - .L_14)
.L_14:
        /*002c*/ 	.word	0x00000000
        /*0030*/ 	.short	0x0000
        /*0032*/ 	.short	0x0000
        /*0034*/ 	.byte	0x00, 0xf4, 0x21, 0x00


	//----- nvinfo : EIATTR_SPARSE_MMA_MASK
	.align		4
.L_15:
        /*0038*/ 	.byte	0x03, 0x50
        /*003a*/ 	.short	0x0000


	//----- nvinfo : EIATTR_MAXREG_COUNT
	.align		4
        /*003c*/ 	.byte	0x03, 0x1b
        /*003e*/ 	.short	0x00ff


	//----- nvinfo : EIATTR_EXIT_INSTR_OFFSETS
	.align		4
        /*0040*/ 	.byte	0x04, 0x1c
        /*0042*/ 	.short	(.L_17 - .L_16)


	//   ....[0]....
.L_16:
        /*0044*/ 	.word	0x00000310


	//----- nvinfo : EIATTR_REQNTID
	.align		4
.L_17:
        /*0048*/ 	.byte	0x04, 0x10
        /*004a*/ 	.short	(.L_19 - .L_18)
.L_18:
        /*004c*/ 	.word	0x00000080
        /*0050*/ 	.word	0x00000001
        /*0054*/ 	.word	0x00000001


	//----- nvinfo : EIATTR_CBANK_PARAM_SIZE
	.align		4
.L_19:
        /*0058*/ 	.byte	0x03, 0x19
        /*005a*/ 	.short	0x0014


	//----- nvinfo : EIATTR_PARAM_CBANK
	.align		4
        /*005c*/ 	.byte	0x04, 0x0a
        /*005e*/ 	.short	(.L_21 - .L_20)
	.align		4
.L_20:
        /*0060*/ 	.word	index@(.nv.constant0.triton_poi_fused_mul_sigmoid_22)
        /*0064*/ 	.short	0x0210
        /*0066*/ 	.short	0x0014


	//----- nvinfo : EIATTR_SW_WAR
	.align		4
.L_21:
        /*0068*/ 	.byte	0x04, 0x36
        /*006a*/ 	.short	(.L_23 - .L_22)
.L_22:
        /*006c*/ 	.word	0x00000008
.L_23:


//--------------------- .nv.callgraph             --------------------------
	.section	.nv.callgraph,"",@"SHT_CUDA_CALLGRAPH"
	.align	4
	.sectionentsize	8
	.align		4
        /*0000*/ 	.word	0x00000000
	.align		4
        /*0004*/ 	.word	0xffffffff
	.align		4
        /*0008*/ 	.word	0x00000000
	.align		4
        /*000c*/ 	.word	0xfffffffe
	.align		4
        /*0010*/ 	.word	0x00000000
	.align		4
        /*0014*/ 	.word	0xfffffffd
	.align		4
        /*0018*/ 	.word	0x00000000
	.align		4
        /*001c*/ 	.word	0xfffffffc


//--------------------- .text.triton_poi_fused_mul_sigmoid_22 --------------------------
	.section	.text.triton_poi_fused_mul_sigmoid_22,"ax",@progbits
	.align	128
        .global         triton_poi_fused_mul_sigmoid_22
        .type           triton_poi_fused_mul_sigmoid_22,@function
        .size           triton_poi_fused_mul_sigmoid_22,(.L_x_1 - triton_poi_fused_mul_sigmoid_22)
        .other          triton_poi_fused_mul_sigmoid_22,@"STO_CUDA_ENTRY STV_DEFAULT"
triton_poi_fused_mul_sigmoid_22:
.text.triton_poi_fused_mul_sigmoid_22:
[----:B------:R-:W-:Y:S01]  /*0000*/  LDC R1, c[0x0][0x28] ;  /* 0x00000a00ff017b82 */ /* 0x000fe20000000800 */
[----:B------:R-:W1:Y:S01]  /*0010*/  S2R R0, SR_TID.X ;  /* 0x0000000000007919 */ /* 0x000e620000002100 */
[----:B------:R-:W-:Y:S01]  /*0020*/  ULDC.64 UR4, c[0x0][0x208] ;  /* 0x0000820000047ab9 */ /* 0x000fe20000000a00 */
[----:B------:R-:W2:Y:S01]  /*0030*/  S2R R3, SR_CTAID.X ;  /* 0x0000000000037919 */ /* 0x000ea20000002500 */
[----:B-1----:R-:W-:-:S04]  /*0040*/  SHF.L.U32 R0, R0, 0x1, RZ ;  /* 0x0000000100007819 */ /* 0x002fc800000006ff */
[----:B------:R-:W-:-:S04]  /*0050*/  LOP3.LUT R0, R0, 0xfe, RZ, 0xc0, !PT ;  /* 0x000000fe00007812 */ /* 0x000fc800078ec0ff */
[----:B--2---:R-:W-:Y:S02]  /*0060*/  LEA R0, R3, R0, 0x8 ;  /* 0x0000000003007211 */ /* 0x004fe400078e40ff */
[----:B------:R-:W1:Y:S02]  /*0070*/  LDC.64 R2, c[0x0][0x210] ;  /* 0x00008400ff027b82 */ /* 0x000e640000000a00 */
[----:B------:R-:W-:-:S04]  /*0080*/  SHF.R.S32.HI R5, RZ, 0x1f, R0 ;  /* 0x0000001fff057819 */ /* 0x000fc80000011400 */
[----:B------:R-:W-:-:S04]  /*0090*/  LEA.HI R5, R5, R0, RZ, 0x6 ;  /* 0x0000000005057211 */ /* 0x000fc800078f30ff */
[C---:B------:R-:W-:Y:S02]  /*00a0*/  SHF.L.U32 R4, R5.reuse, 0x1, RZ ;  /* 0x0000000105047819 */ /* 0x040fe400000006ff */
[----:B------:R-:W-:Y:S02]  /*00b0*/  LOP3.LUT R5, R5, 0xffffffc0, RZ, 0xc0, !PT ;  /* 0xffffffc005057812 */ /* 0x000fe400078ec0ff */
[----:B------:R-:W-:-:S04]  /*00c0*/  LOP3.LUT R4, R4, 0xffffff80, RZ, 0xc0, !PT ;  /* 0xffffff8004047812 */ /* 0x000fc800078ec0ff */
[----:B------:R-:W-:-:S04]  /*00d0*/  IADD3 R7, R4, R0, -R5 ;  /* 0x0000000004077210 */ /* 0x000fc80007ffe805 */
[----:B------:R-:W-:-:S05]  /*00e0*/  IADD3 R5, R7, 0x40, RZ ;  /* 0x0000004007057810 */ /* 0x000fca0007ffe0ff */
[----:B-1----:R-:W-:-:S06]  /*00f0*/  IMAD.WIDE R4, R5, 0x4, R2 ;  /* 0x0000000405047825 */ /* 0x002fcc00078e0202 */
[----:B------:R-:W2:Y:S01]  /*0100*/  LDG.E.64 R4, desc[UR4][R4.64] ;  /* 0x0000000404047981 */ /* 0x000ea2000c1e1b00 */
[----:B------:R-:W-:-:S06]  /*0110*/  IMAD.WIDE R2, R7, 0x4, R2 ;  /* 0x0000000407027825 */ /* 0x000fcc00078e0202 */
[----:B------:R-:W3:Y:S01]  /*0120*/  LDG.E.64 R2, desc[UR4][R2.64] ;  /* 0x0000000402027981 */ /* 0x000ee2000c1e1b00 */
[----:B--2---:R-:W-:-:S04]  /*0130*/  FADD R6, RZ, -R4 ;  /* 0x80000004ff067221 */ /* 0x004fc80000000000 */
[----:B------:R-:W-:Y:S01]  /*0140*/  FMUL R7, R6, 1.4426950216293334961 ;  /* 0x3fb8aa3b06077820 */ /* 0x000fe20000400000 */
[----:B------:R-:W-:-:S04]  /*0150*/  FADD R6, RZ, -R5 ;  /* 0x80000005ff067221 */ /* 0x000fc80000000000 */
[----:B------:R-:W-:Y:S01]  /*0160*/  FMUL R8, R6, 1.4426950216293334961 ;  /* 0x3fb8aa3b06087820 */ /* 0x000fe20000400000 */
[----:B------:R-:W-:-:S04]  /*0170*/  FSETP.GEU.AND P0, PT, R7, -126, PT ;  /* 0xc2fc00000700780b */ /* 0x000fc80003f0e000 */
[----:B------:R-:W-:-:S09]  /*0180*/  FSETP.GEU.AND P1, PT, R8, -126, PT ;  /* 0xc2fc00000800780b */ /* 0x000fd20003f2e000 */
[----:B------:R-:W-:-:S04]  /*0190*/  @!P0 FMUL R7, R7, 0.5 ;  /* 0x3f00000007078820 */ /* 0x000fc80000400000 */
[----:B------:R-:W-:Y:S01]  /*01a0*/  @!P1 FMUL R8, R8, 0.5 ;  /* 0x3f00000008089820 */ /* 0x000fe20000400000 */
[----:B------:R-:W1:Y:S08]  /*01b0*/  MUFU.EX2 R6, R7 ;  /* 0x0000000700067308 */ /* 0x000e700000000800 */
[----:B------:R2:W4:Y:S01]  /*01c0*/  MUFU.EX2 R4, R8 ;  /* 0x0000000800047308 */ /* 0x0005220000000800 */
[----:B-1----:R-:W-:Y:S01]  /*01d0*/  @!P0 FMUL R6, R6, R6 ;  /* 0x0000000606068220 */ /* 0x002fe20000400000 */
[----:B--2---:R-:W-:-:S03]  /*01e0*/  HFMA2.MMA R8, -RZ, RZ, 1.625, 0 ;  /* 0x3e800000ff087435 */ /* 0x004fc600000001ff */
[----:B------:R-:W-:Y:S01]  /*01f0*/  FADD R6, R6, 1 ;  /* 0x3f80000006067421 */ /* 0x000fe20000000000 */
[----:B----4-:R-:W-:-:S04]  /*0200*/  @!P1 FMUL R4, R4, R4 ;  /* 0x0000000404049220 */ /* 0x010fc80000400000 */
[----:B------:R-:W-:Y:S01]  /*0210*/  FSETP.GT.AND P0, PT, R6, 8.50705917302346158658e+37, PT ;  /* 0x7e8000000600780b */ /* 0x000fe20003f04000 */
[----:B------:R-:W-:-:S03]  /*0220*/  FADD R9, R4, 1 ;  /* 0x3f80000004097421 */ /* 0x000fc60000000000 */
[----:B------:R-:W-:Y:S01]  /*0230*/  FSEL R7, R8, 1, P0 ;  /* 0x3f80000008077808 */ /* 0x000fe20000000000 */
[----:B------:R-:W1:Y:S01]  /*0240*/  LDC.64 R4, c[0x0][0x218] ;  /* 0x00008600ff047b82 */ /* 0x000e620000000a00 */
[----:B------:R-:W-:-:S04]  /*0250*/  FSETP.GT.AND P1, PT, R9, 8.50705917302346158658e+37, PT ;  /* 0x7e8000000900780b */ /* 0x000fc80003f24000 */
[----:B------:R-:W-:-:S03]  /*0260*/  FSEL R8, R8, 1, P1 ;  /* 0x3f80000008087808 */ /* 0x000fc60000800000 */
[----:B------:R-:W-:-:S06]  /*0270*/  @P0 FMUL R6, R6, 0.25 ;  /* 0x3e80000006060820 */ /* 0x000fcc0000400000 */
[----:B------:R-:W2:Y:S01]  /*0280*/  MUFU.RCP R6, R6 ;  /* 0x0000000600067308 */ /* 0x000ea20000001000 */
[----:B------:R-:W-:-:S07]  /*0290*/  @P1 FMUL R9, R9, 0.25 ;  /* 0x3e80000009091820 */ /* 0x000fce0000400000 */
[----:B------:R-:W4:Y:S01]  /*02a0*/  MUFU.RCP R9, R9 ;  /* 0x0000000900097308 */ /* 0x000f220000001000 */
[----:B-1----:R-:W-:-:S04]  /*02b0*/  IMAD.WIDE R4, R0, 0x4, R4 ;  /* 0x0000000400047825 */ /* 0x002fc800078e0204 */
[----:B--2---:R-:W-:-:S04]  /*02c0*/  FMUL R7, R6, R7 ;  /* 0x0000000706077220 */ /* 0x004fc80000400000 */
[----:B---3--:R-:W-:Y:S01]  /*02d0*/  FMUL R2, R2, R7 ;  /* 0x0000000702027220 */ /* 0x008fe20000400000 */
[----:B----4-:R-:W-:-:S04]  /*02e0*/  FMUL R8, R9, R8 ;  /* 0x0000000809087220 */ /* 0x010fc80000400000 */
[----:B------:R-:W-:-:S05]  /*02f0*/  FMUL R3, R3, R8 ;  /* 0x0000000803037220 */ /* 0x000fca0000400000 */
[----:B------:R-:W-:Y:S01]  /*0300*/  STG.E.64 desc[UR4][R4.64], R2 ;  /* 0x0000000204007986 */ /* 0x000fe2000c101b04 */
[----:B------:R-:W-:Y:S05]  /*0310*/  EXIT ;  /* 0x000000000000794d */ /* 0x000fea0003800000 */
.L_x_0:
[----:B------:R-:W-:-:S00]  /*0320*/  BRA `(.L_x_0) ;  /* 0xfffffffc00fc7947 */ /* 0x000fc0000383ffff */
[----:B------:R-:W-:-:S00]  /*0330*/  NOP ;  /* 0x0000000000007918 */ /* 0x000fc00000000000 */
        /* <DEDUP_REMOVED lines=12> */
.L_x_1:


//--------------------- .nv.constant0.triton_poi_fused_mul_sigmoid_22 --------------------------
	.section	.nv.constant0.triton_poi_fused_mul_sigmoid_22,"a",@progbits
	.sectionflags	@""
	.align	4
.nv.constant0.triton_poi_fused_mul_sigmoid_22:
	.zero		548
